//
// Generated by NVIDIA NVVM Compiler
//
// Compiler Build ID: CL-36424714
// Cuda compilation tools, release 13.0, V13.0.88
// Based on NVVM 20.0.0
//

.version 9.0
.target sm_100
.address_size 64

	// .globl	_Z14matrix_mul_gpuPiS_S_S_S_S_i

.visible .entry _Z14matrix_mul_gpuPiS_S_S_S_S_i(
	.param .u64 .ptr .align 1 _Z14matrix_mul_gpuPiS_S_S_S_S_i_param_0,
	.param .u64 .ptr .align 1 _Z14matrix_mul_gpuPiS_S_S_S_S_i_param_1,
	.param .u64 .ptr .align 1 _Z14matrix_mul_gpuPiS_S_S_S_S_i_param_2,
	.param .u64 .ptr .align 1 _Z14matrix_mul_gpuPiS_S_S_S_S_i_param_3,
	.param .u64 .ptr .align 1 _Z14matrix_mul_gpuPiS_S_S_S_S_i_param_4,
	.param .u64 .ptr .align 1 _Z14matrix_mul_gpuPiS_S_S_S_S_i_param_5,
	.param .u32 _Z14matrix_mul_gpuPiS_S_S_S_S_i_param_6
)
{
	.reg .pred 	%p<19>;
	.reg .b32 	%r<205>;
	.reg .b64 	%rd<93>;

	ld.param.u64 	%rd6, [_Z14matrix_mul_gpuPiS_S_S_S_S_i_param_0];
	ld.param.u64 	%rd7, [_Z14matrix_mul_gpuPiS_S_S_S_S_i_param_1];
	ld.param.u64 	%rd8, [_Z14matrix_mul_gpuPiS_S_S_S_S_i_param_2];
	ld.param.u64 	%rd9, [_Z14matrix_mul_gpuPiS_S_S_S_S_i_param_3];
	ld.param.u64 	%rd5, [_Z14matrix_mul_gpuPiS_S_S_S_S_i_param_4];
	ld.param.u32 	%r61, [_Z14matrix_mul_gpuPiS_S_S_S_S_i_param_6];
	cvta.to.global.u64 	%rd1, %rd7;
	cvta.to.global.u64 	%rd2, %rd6;
	cvta.to.global.u64 	%rd3, %rd9;
	cvta.to.global.u64 	%rd4, %rd8;
	mov.u32 	%r63, %tid.x;
	mov.u32 	%r64, %ntid.x;
	mov.u32 	%r65, %ctaid.x;
	mad.lo.s32 	%r1, %r64, %r65, %r63;
	mov.u32 	%r66, %tid.y;
	mov.u32 	%r67, %ntid.y;
	mov.u32 	%r68, %ctaid.y;
	mad.lo.s32 	%r2, %r67, %r68, %r66;
	setp.lt.s32 	%p1, %r61, 1;
	mov.b32 	%r204, 0;
	@%p1 bra 	$L__BB0_12;
	mul.lo.s32 	%r3, %r61, %r2;
	add.s32 	%r71, %r61, -1;
	and.b32  	%r4, %r61, 7;
	setp.lt.u32 	%p2, %r71, 7;
	mov.b32 	%r178, 0;
	mov.u32 	%r204, %r178;
	@%p2 bra 	$L__BB0_4;
	and.b32  	%r178, %r61, 2147483640;
	neg.s32 	%r189, %r178;
	shl.b32 	%r7, %r61, 3;
	mov.b32 	%r204, 0;
	mul.wide.u32 	%rd14, %r61, 4;
	mov.u32 	%r187, %r3;
	mov.u32 	%r188, %r1;
$L__BB0_3:
	.pragma "nounroll";
	mul.wide.u32 	%rd10, %r187, 4;
	add.s64 	%rd11, %rd2, %rd10;
	ld.global.u32 	%r73, [%rd11];
	mul.wide.s32 	%rd12, %r188, 4;
	add.s64 	%rd13, %rd1, %rd12;
	ld.global.u32 	%r74, [%rd13];
	mad.lo.s32 	%r75, %r74, %r73, %r204;
	ld.global.u32 	%r76, [%rd11+4];
	add.s64 	%rd15, %rd13, %rd14;
	ld.global.u32 	%r77, [%rd15];
	mad.lo.s32 	%r78, %r77, %r76, %r75;
	ld.global.u32 	%r79, [%rd11+8];
	add.s64 	%rd16, %rd15, %rd14;
	ld.global.u32 	%r80, [%rd16];
	mad.lo.s32 	%r81, %r80, %r79, %r78;
	ld.global.u32 	%r82, [%rd11+12];
	add.s64 	%rd17, %rd16, %rd14;
	ld.global.u32 	%r83, [%rd17];
	mad.lo.s32 	%r84, %r83, %r82, %r81;
	ld.global.u32 	%r85, [%rd11+16];
	add.s64 	%rd18, %rd17, %rd14;
	ld.global.u32 	%r86, [%rd18];
	mad.lo.s32 	%r87, %r86, %r85, %r84;
	ld.global.u32 	%r88, [%rd11+20];
	add.s64 	%rd19, %rd18, %rd14;
	ld.global.u32 	%r89, [%rd19];
	mad.lo.s32 	%r90, %r89, %r88, %r87;
	ld.global.u32 	%r91, [%rd11+24];
	add.s64 	%rd20, %rd19, %rd14;
	ld.global.u32 	%r92, [%rd20];
	mad.lo.s32 	%r93, %r92, %r91, %r90;
	ld.global.u32 	%r94, [%rd11+28];
	add.s64 	%rd21, %rd20, %rd14;
	ld.global.u32 	%r95, [%rd21];
	mad.lo.s32 	%r204, %r95, %r94, %r93;
	add.s32 	%r189, %r189, 8;
	add.s32 	%r188, %r188, %r7;
	add.s32 	%r187, %r187, 8;
	setp.eq.s32 	%p3, %r189, 0;
	@%p3 bra 	$L__BB0_4;
	bra.uni 	$L__BB0_3;
$L__BB0_4:
	setp.eq.s32 	%p4, %r4, 0;
	@%p4 bra 	$L__BB0_12;
	and.b32  	%r11, %r61, 3;
	setp.lt.u32 	%p5, %r4, 4;
	@%p5 bra 	$L__BB0_7;
	add.s32 	%r97, %r178, %r3;
	mul.wide.u32 	%rd22, %r97, 4;
	add.s64 	%rd23, %rd2, %rd22;
	ld.global.u32 	%r98, [%rd23];
	mad.lo.s32 	%r99, %r178, %r61, %r1;
	mul.wide.s32 	%rd24, %r99, 4;
	add.s64 	%rd25, %rd1, %rd24;
	ld.global.u32 	%r100, [%rd25];
	mad.lo.s32 	%r101, %r100, %r98, %r204;
	cvt.u64.u32 	%rd26, %r3;
	cvt.u64.u32 	%rd27, %r178;
	add.s64 	%rd28, %rd27, %rd26;
	shl.b64 	%rd29, %rd28, 2;
	add.s64 	%rd30, %rd2, %rd29;
	ld.global.u32 	%r102, [%rd30+4];
	mul.wide.u32 	%rd31, %r61, 4;
	add.s64 	%rd32, %rd25, %rd31;
	ld.global.u32 	%r103, [%rd32];
	mad.lo.s32 	%r104, %r103, %r102, %r101;
	ld.global.u32 	%r105, [%rd30+8];
	add.s64 	%rd33, %rd32, %rd31;
	ld.global.u32 	%r106, [%rd33];
	mad.lo.s32 	%r107, %r106, %r105, %r104;
	ld.global.u32 	%r108, [%rd30+12];
	add.s64 	%rd34, %rd33, %rd31;
	ld.global.u32 	%r109, [%rd34];
	mad.lo.s32 	%r204, %r109, %r108, %r107;
	add.s32 	%r178, %r178, 4;
$L__BB0_7:
	setp.eq.s32 	%p6, %r11, 0;
	@%p6 bra 	$L__BB0_12;
	setp.eq.s32 	%p7, %r11, 1;
	@%p7 bra 	$L__BB0_10;
	add.s32 	%r111, %r178, %r3;
	mul.wide.u32 	%rd35, %r111, 4;
	add.s64 	%rd36, %rd2, %rd35;
	ld.global.u32 	%r112, [%rd36];
	mad.lo.s32 	%r113, %r178, %r61, %r1;
	mul.wide.s32 	%rd37, %r113, 4;
	add.s64 	%rd38, %rd1, %rd37;
	ld.global.u32 	%r114, [%rd38];
	mad.lo.s32 	%r115, %r114, %r112, %r204;
	cvt.u64.u32 	%rd39, %r3;
	cvt.u64.u32 	%rd40, %r178;
	add.s64 	%rd41, %rd40, %rd39;
	shl.b64 	%rd42, %rd41, 2;
	add.s64 	%rd43, %rd2, %rd42;
	ld.global.u32 	%r116, [%rd43+4];
	mul.wide.u32 	%rd44, %r61, 4;
	add.s64 	%rd45, %rd38, %rd44;
	ld.global.u32 	%r117, [%rd45];
	mad.lo.s32 	%r204, %r117, %r116, %r115;
	add.s32 	%r178, %r178, 2;
$L__BB0_10:
	and.b32  	%r118, %r61, 1;
	setp.eq.b32 	%p8, %r118, 1;
	not.pred 	%p9, %p8;
	@%p9 bra 	$L__BB0_12;
	add.s32 	%r119, %r178, %r3;
	mul.wide.u32 	%rd46, %r119, 4;
	add.s64 	%rd47, %rd2, %rd46;
	ld.global.u32 	%r120, [%rd47];
	mad.lo.s32 	%r121, %r178, %r61, %r1;
	mul.wide.s32 	%rd48, %r121, 4;
	add.s64 	%rd49, %rd1, %rd48;
	ld.global.u32 	%r122, [%rd49];
	mad.lo.s32 	%r204, %r122, %r120, %r204;
$L__BB0_12:
	setp.lt.s32 	%p10, %r61, 1;
	@%p10 bra 	$L__BB0_24;
	mul.lo.s32 	%r24, %r61, %r2;
	add.s32 	%r125, %r61, -1;
	and.b32  	%r25, %r61, 7;
	setp.lt.u32 	%p11, %r125, 7;
	mov.b32 	%r196, 0;
	@%p11 bra 	$L__BB0_16;
	and.b32  	%r196, %r61, 2147483640;
	neg.s32 	%r193, %r196;
	shl.b32 	%r28, %r61, 3;
	mul.wide.u32 	%rd54, %r61, 4;
	mov.u32 	%r191, %r24;
	mov.u32 	%r192, %r1;
$L__BB0_15:
	.pragma "nounroll";
	mul.wide.u32 	%rd50, %r191, 4;
	add.s64 	%rd51, %rd4, %rd50;
	ld.global.u32 	%r126, [%rd51];
	mul.wide.s32 	%rd52, %r192, 4;
	add.s64 	%rd53, %rd3, %rd52;
	ld.global.u32 	%r127, [%rd53];
	mad.lo.s32 	%r128, %r127, %r126, %r204;
	ld.global.u32 	%r129, [%rd51+4];
	add.s64 	%rd55, %rd53, %rd54;
	ld.global.u32 	%r130, [%rd55];
	mad.lo.s32 	%r131, %r130, %r129, %r128;
	ld.global.u32 	%r132, [%rd51+8];
	add.s64 	%rd56, %rd55, %rd54;
	ld.global.u32 	%r133, [%rd56];
	mad.lo.s32 	%r134, %r133, %r132, %r131;
	ld.global.u32 	%r135, [%rd51+12];
	add.s64 	%rd57, %rd56, %rd54;
	ld.global.u32 	%r136, [%rd57];
	mad.lo.s32 	%r137, %r136, %r135, %r134;
	ld.global.u32 	%r138, [%rd51+16];
	add.s64 	%rd58, %rd57, %rd54;
	ld.global.u32 	%r139, [%rd58];
	mad.lo.s32 	%r140, %r139, %r138, %r137;
	ld.global.u32 	%r141, [%rd51+20];
	add.s64 	%rd59, %rd58, %rd54;
	ld.global.u32 	%r142, [%rd59];
	mad.lo.s32 	%r143, %r142, %r141, %r140;
	ld.global.u32 	%r144, [%rd51+24];
	add.s64 	%rd60, %rd59, %rd54;
	ld.global.u32 	%r145, [%rd60];
	mad.lo.s32 	%r146, %r145, %r144, %r143;
	ld.global.u32 	%r147, [%rd51+28];
	add.s64 	%rd61, %rd60, %rd54;
	ld.global.u32 	%r148, [%rd61];
	mad.lo.s32 	%r204, %r148, %r147, %r146;
	add.s32 	%r193, %r193, 8;
	add.s32 	%r192, %r192, %r28;
	add.s32 	%r191, %r191, 8;
	setp.ne.s32 	%p12, %r193, 0;
	@%p12 bra 	$L__BB0_15;
$L__BB0_16:
	setp.eq.s32 	%p13, %r25, 0;
	@%p13 bra 	$L__BB0_24;
	and.b32  	%r48, %r61, 3;
	setp.lt.u32 	%p14, %r25, 4;
	@%p14 bra 	$L__BB0_19;
	add.s32 	%r150, %r196, %r24;
	mul.wide.u32 	%rd62, %r150, 4;
	add.s64 	%rd63, %rd4, %rd62;
	ld.global.u32 	%r151, [%rd63];
	mad.lo.s32 	%r152, %r196, %r61, %r1;
	mul.wide.s32 	%rd64, %r152, 4;
	add.s64 	%rd65, %rd3, %rd64;
	ld.global.u32 	%r153, [%rd65];
	mad.lo.s32 	%r154, %r153, %r151, %r204;
	cvt.u64.u32 	%rd66, %r24;
	cvt.u64.u32 	%rd67, %r196;
	add.s64 	%rd68, %rd67, %rd66;
	shl.b64 	%rd69, %rd68, 2;
	add.s64 	%rd70, %rd4, %rd69;
	ld.global.u32 	%r155, [%rd70+4];
	mul.wide.u32 	%rd71, %r61, 4;
	add.s64 	%rd72, %rd65, %rd71;
	ld.global.u32 	%r156, [%rd72];
	mad.lo.s32 	%r157, %r156, %r155, %r154;
	ld.global.u32 	%r158, [%rd70+8];
	add.s64 	%rd73, %rd72, %rd71;
	ld.global.u32 	%r159, [%rd73];
	mad.lo.s32 	%r160, %r159, %r158, %r157;
	ld.global.u32 	%r161, [%rd70+12];
	add.s64 	%rd74, %rd73, %rd71;
	ld.global.u32 	%r162, [%rd74];
	mad.lo.s32 	%r204, %r162, %r161, %r160;
	add.s32 	%r196, %r196, 4;
$L__BB0_19:
	setp.eq.s32 	%p15, %r48, 0;
	@%p15 bra 	$L__BB0_24;
	setp.eq.s32 	%p16, %r48, 1;
	@%p16 bra 	$L__BB0_22;
	add.s32 	%r164, %r196, %r24;
	mul.wide.u32 	%rd75, %r164, 4;
	add.s64 	%rd76, %rd4, %rd75;
	ld.global.u32 	%r165, [%rd76];
	mad.lo.s32 	%r166, %r196, %r61, %r1;
	mul.wide.s32 	%rd77, %r166, 4;
	add.s64 	%rd78, %rd3, %rd77;
	ld.global.u32 	%r167, [%rd78];
	mad.lo.s32 	%r168, %r167, %r165, %r204;
	cvt.u64.u32 	%rd79, %r24;
	cvt.u64.u32 	%rd80, %r196;
	add.s64 	%rd81, %rd80, %rd79;
	shl.b64 	%rd82, %rd81, 2;
	add.s64 	%rd83, %rd4, %rd82;
	ld.global.u32 	%r169, [%rd83+4];
	mul.wide.u32 	%rd84, %r61, 4;
	add.s64 	%rd85, %rd78, %rd84;
	ld.global.u32 	%r170, [%rd85];
	mad.lo.s32 	%r204, %r170, %r169, %r168;
	add.s32 	%r196, %r196, 2;
$L__BB0_22:
	and.b32  	%r171, %r61, 1;
	setp.eq.b32 	%p17, %r171, 1;
	not.pred 	%p18, %p17;
	@%p18 bra 	$L__BB0_24;
	add.s32 	%r172, %r196, %r24;
	mul.wide.u32 	%rd86, %r172, 4;
	add.s64 	%rd87, %rd4, %rd86;
	ld.global.u32 	%r173, [%rd87];
	mad.lo.s32 	%r174, %r196, %r61, %r1;
	mul.wide.s32 	%rd88, %r174, 4;
	add.s64 	%rd89, %rd3, %rd88;
	ld.global.u32 	%r175, [%rd89];
	mad.lo.s32 	%r204, %r175, %r173, %r204;
$L__BB0_24:
	cvta.to.global.u64 	%rd90, %rd5;
	mad.lo.s32 	%r176, %r61, %r2, %r1;
	mul.wide.s32 	%rd91, %r176, 4;
	add.s64 	%rd92, %rd90, %rd91;
	st.global.u32 	[%rd92], %r204;
	ret;

}


// ===== COMPILED SASS (sm_100) =====

	.target	sm_100

	.elftype	@"ET_EXEC"


//--------------------- .note.nv.tkinfo           --------------------------
	.section	.note.nv.tkinfo,"",@"SHT_NOTE"
	.sectionflags	@"SHF_NOTE_NV_TKINFO"
	.tkinfo
        /*0018*/ 	.word	0x00000002
        /*0030*/ 	.string	""
        /*0030*/ 	.string	"ptxas"
        /*0030*/ 	.string	"Cuda compilation tools, release 13.0, V13.0.88"
        /*0030*/ 	.string	"Build cuda_13.0.r13.0/compiler.36424714_0"
        /*0030*/ 	.string	"-arch sm_100 -m 64 "



//--------------------- .note.nv.cuinfo           --------------------------
	.section	.note.nv.cuinfo,"",@"SHT_NOTE"
	.sectionflags	@"SHF_NOTE_NV_CUINFO"
        /*0018*/ 	.short	0x0002
        /*001a*/ 	.short	0x0064
        /*001c*/ 	.short	0x0082
	.zero		2


//--------------------- .nv.info                  --------------------------
	.section	.nv.info,"",@"SHT_CUDA_INFO"
	.align	4


	//----- nvinfo : EIATTR_REGCOUNT
	.align		4
        /*0000*/ 	.byte	0x04, 0x2f
        /*0002*/ 	.short	(.L_1 - .L_0)
	.align		4
.L_0:
        /*0004*/ 	.word	index@(_Z14matrix_mul_gpuPiS_S_S_S_S_i)
        /*0008*/ 	.word	0x00000020


	//----- nvinfo : EIATTR_FRAME_SIZE
	.align		4
.L_1:
        /*000c*/ 	.byte	0x04, 0x11
        /*000e*/ 	.short	(.L_3 - .L_2)
	.align		4
.L_2:
        /*0010*/ 	.word	index@(_Z14matrix_mul_gpuPiS_S_S_S_S_i)
        /*0014*/ 	.word	0x00000000


	//----- nvinfo : EIATTR_MIN_STACK_SIZE
	.align		4
.L_3:
        /*0018*/ 	.byte	0x04, 0x12
        /*001a*/ 	.short	(.L_5 - .L_4)
	.align		4
.L_4:
        /*001c*/ 	.word	index@(_Z14matrix_mul_gpuPiS_S_S_S_S_i)
        /*0020*/ 	.word	0x00000000
.L_5:


//--------------------- .nv.compat                --------------------------
	.section	.nv.compat,"",@"SHT_CUDA_COMPAT_INFO"
	.align	4
        /*0000*/ 	.byte	0x02, 0x09, 0x00, 0x00, 0x02, 0x02, 0x01, 0x00, 0x02, 0x05, 0x05, 0x00, 0x03, 0x07, 0x01, 0x01
        /*0010*/ 	.byte	0x02, 0x03, 0x00, 0x00, 0x02, 0x06, 0x01, 0x00, 0x04, 0x0b, 0x08, 0x00, 0x09, 0x00, 0x00, 0x00
        /*0020*/ 	.byte	0x00, 0x00, 0x00, 0x00


//--------------------- .nv.info._Z14matrix_mul_gpuPiS_S_S_S_S_i --------------------------
	.section	.nv.info._Z14matrix_mul_gpuPiS_S_S_S_S_i,"",@"SHT_CUDA_INFO"
	.sectionflags	@""
	.align	4


	//----- nvinfo : EIATTR_CUDA_API_VERSION
	.align		4
        /*0000*/ 	.byte	0x04, 0x37
        /*0002*/ 	.short	(.L_7 - .L_6)
.L_6:
        /*0004*/ 	.word	0x00000082


	//----- nvinfo : EIATTR_KPARAM_INFO
	.align		4
.L_7:
        /*0008*/ 	.byte	0x04, 0x17
        /*000a*/ 	.short	(.L_9 - .L_8)
.L_8:
        /*000c*/ 	.word	0x00000000
        /*0010*/ 	.short	0x0006
        /*0012*/ 	.short	0x0030
        /*0014*/ 	.byte	0x00, 0xf0, 0x11, 0x00


	//----- nvinfo : EIATTR_KPARAM_INFO
	.align		4
.L_9:
        /*0018*/ 	.byte	0x04, 0x17
        /*001a*/ 	.short	(.L_11 - .L_10)
.L_10:
        /*001c*/ 	.word	0x00000000
        /*0020*/ 	.short	0x0005
        /*0022*/ 	.short	0x0028
        /*0024*/ 	.byte	0x00, 0xf5, 0x21, 0x00


	//----- nvinfo : EIATTR_KPARAM_INFO
	.align		4
.L_11:
        /*0028*/ 	.byte	0x04, 0x17
        /*002a*/ 	.short	(.L_13 - .L_12)
.L_12:
        /*002c*/ 	.word	0x00000000
        /*0030*/ 	.short	0x0004
        /*0032*/ 	.short	0x0020
        /*0034*/ 	.byte	0x00, 0xf5, 0x21, 0x00


	//----- nvinfo : EIATTR_KPARAM_INFO
	.align		4
.L_13:
        /*0038*/ 	.byte	0x04, 0x17
        /*003a*/ 	.short	(.L_15 - .L_14)
.L_14:
        /*003c*/ 	.word	0x00000000
        /*0040*/ 	.short	0x0003
        /*0042*/ 	.short	0x0018
        /*0044*/ 	.byte	0x00, 0xf5, 0x21, 0x00


	//----- nvinfo : EIATTR_KPARAM_INFO
	.align		4
.L_15:
        /*0048*/ 	.byte	0x04, 0x17
        /*004a*/ 	.short	(.L_17 - .L_16)
.L_16:
        /*004c*/ 	.word	0x00000000
        /*0050*/ 	.short	0x0002
        /*0052*/ 	.short	0x0010
        /*0054*/ 	.byte	0x00, 0xf5, 0x21, 0x00


	//----- nvinfo : EIATTR_KPARAM_INFO
	.align		4
.L_17:
        /*0058*/ 	.byte	0x04, 0x17
        /*005a*/ 	.short	(.L_19 - .L_18)
.L_18:
        /*005c*/ 	.word	0x00000000
        /*0060*/ 	.short	0x0001
        /*0062*/ 	.short	0x0008
        /*0064*/ 	.byte	0x00, 0xf5, 0x21, 0x00


	//----- nvinfo : EIATTR_KPARAM_INFO
	.align		4
.L_19:
        /*0068*/ 	.byte	0x04, 0x17
        /*006a*/ 	.short	(.L_21 - .L_20)
.L_20:
        /*006c*/ 	.word	0x00000000
        /*0070*/ 	.short	0x0000
        /*0072*/ 	.short	0x0000
        /*0074*/ 	.byte	0x00, 0xf5, 0x21, 0x00


	//----- nvinfo : EIATTR_SPARSE_MMA_MASK
	.align		4
.L_21:
        /*0078*/ 	.byte	0x03, 0x50
        /*007a*/ 	.short	0x0000


	//----- nvinfo : EIATTR_MAXREG_COUNT
	.align		4
        /*007c*/ 	.byte	0x03, 0x1b
        /*007e*/ 	.short	0x00ff


	//----- nvinfo : EIATTR_MERCURY_ISA_VERSION
	.align		4
        /*0080*/ 	.byte	0x03, 0x5f
        /*0082*/ 	.short	0x0101


	//----- nvinfo : EIATTR_VRC_CTA_INIT_COUNT
	.align		4
        /*0084*/ 	.byte	0x02, 0x4a
	.zero		1
	.zero		1


	//----- nvinfo : EIATTR_EXIT_INSTR_OFFSETS
	.align		4
        /*0088*/ 	.byte	0x04, 0x1c
        /*008a*/ 	.short	(.L_23 - .L_22)


	//   ....[0]....
.L_22:
        /*008c*/ 	.word	0x00000fe0


	//----- nvinfo : EIATTR_CBANK_PARAM_SIZE
	.align		4
.L_23:
        /*0090*/ 	.byte	0x03, 0x19
        /*0092*/ 	.short	0x0034


	//----- nvinfo : EIATTR_PARAM_CBANK
	.align		4
        /*0094*/ 	.byte	0x04, 0x0a
        /*0096*/ 	.short	(.L_25 - .L_24)
	.align		4
.L_24:
        /*0098*/ 	.word	index@(.nv.constant0._Z14matrix_mul_gpuPiS_S_S_S_S_i)
        /*009c*/ 	.short	0x0380
        /*009e*/ 	.short	0x0034


	//----- nvinfo : EIATTR_SW_WAR
	.align		4
.L_25:
        /*00a0*/ 	.byte	0x04, 0x36
        /*00a2*/ 	.short	(.L_27 - .L_26)
.L_26:
        /*00a4*/ 	.word	0x00000008
.L_27:


//--------------------- .nv.callgraph             --------------------------
	.section	.nv.callgraph,"",@"SHT_CUDA_CALLGRAPH"
	.align	4
	.sectionentsize	8
	.align		4
        /*0000*/ 	.word	0x00000000
	.align		4
        /*0004*/ 	.word	0xffffffff
	.align		4
        /*0008*/ 	.word	0x00000000
	.align		4
        /*000c*/ 	.word	0xfffffffe
	.align		4
        /*0010*/ 	.word	0x00000000
	.align		4
        /*0014*/ 	.word	0xfffffffd
	.align		4
        /*0018*/ 	.word	0x00000000
	.align		4
        /*001c*/ 	.word	0xfffffffc


//--------------------- .text._Z14matrix_mul_gpuPiS_S_S_S_S_i --------------------------
	.section	.text._Z14matrix_mul_gpuPiS_S_S_S_S_i,"ax",@progbits
	.align	128
        .global         _Z14matrix_mul_gpuPiS_S_S_S_S_i
        .type           _Z14matrix_mul_gpuPiS_S_S_S_S_i,@function
        .size           _Z14matrix_mul_gpuPiS_S_S_S_S_i,(.L_x_9 - _Z14matrix_mul_gpuPiS_S_S_S_S_i)
        .other          _Z14matrix_mul_gpuPiS_S_S_S_S_i,@"STO_CUDA_ENTRY STV_DEFAULT"
_Z14matrix_mul_gpuPiS_S_S_S_S_i:
.text._Z14matrix_mul_gpuPiS_S_S_S_S_i:
[----:B------:R-:W-:Y:S01]  /*0000*/  LDC R1, c[0x0][0x37c] ;  /* 0x0000df00ff017b82 */ /* 0x000fe20000000800 */
[----:B------:R-:W0:Y:S01]  /*0010*/  LDCU UR8, c[0x0][0x3b0] ;  /* 0x00007600ff0877ac */ /* 0x000e220008000800 */
[----:B------:R-:W1:Y:S01]  /*0020*/  S2R R3, SR_TID.X ;  /* 0x0000000000037919 */ /* 0x000e620000002100 */
[----:B------:R-:W1:Y:S01]  /*0030*/  LDCU UR6, c[0x0][0x360] ;  /* 0x00006c00ff0677ac */ /* 0x000e620008000800 */
[----:B------:R-:W1:Y:S01]  /*0040*/  S2R R0, SR_CTAID.X ;  /* 0x0000000000007919 */ /* 0x000e620000002500 */
[----:B------:R-:W2:Y:S01]  /*0050*/  LDCU UR7, c[0x0][0x364] ;  /* 0x00006c80ff0777ac */ /* 0x000ea20008000800 */
[----:B------:R-:W2:Y:S01]  /*0060*/  S2R R2, SR_TID.Y ;  /* 0x0000000000027919 */ /* 0x000ea20000002200 */
[----:B------:R-:W3:Y:S01]  /*0070*/  LDCU.64 UR4, c[0x0][0x358] ;  /* 0x00006b00ff0477ac */ /* 0x000ee20008000a00 */
[----:B------:R-:W2:Y:S01]  /*0080*/  S2R R5, SR_CTAID.Y ;  /* 0x0000000000057919 */ /* 0x000ea20000002600 */
[----:B0-----:R-:W-:-:S04]  /*0090*/  MOV R4, UR8 ;  /* 0x0000000800047c02 */ /* 0x001fc80008000f00 */
[----:B------:R-:W-:Y:S01]  /*00a0*/  ISETP.GE.AND P0, PT, R4, 0x1, PT ;  /* 0x000000010400780c */ /* 0x000fe20003f06270 */
[----:B-1----:R-:W-:Y:S02]  /*00b0*/  IMAD R3, R0, UR6, R3 ;  /* 0x0000000600037c24 */ /* 0x002fe4000f8e0203 */
[----:B------:R-:W-:Y:S02]  /*00c0*/  HFMA2 R0, -RZ, RZ, 0, 0 ;  /* 0x00000000ff007431 */ /* 0x000fe400000001ff */
[----:B--2---:R-:W-:-:S08]  /*00d0*/  IMAD R2, R5, UR7, R2 ;  /* 0x0000000705027c24 */ /* 0x004fd0000f8e0202 */
[----:B---3--:R-:W-:Y:S05]  /*00e0*/  @!P0 BRA `(.L_x_0) ;  /* 0x0000000400d88947 */ /* 0x008fea0003800000 */
[----:B------:R-:W-:Y:S01]  /*00f0*/  IADD3 R0, PT, PT, R4, -0x1, RZ ;  /* 0xffffffff04007810 */ /* 0x000fe20007ffe0ff */
[----:B------:R-:W-:Y:S01]  /*0100*/  IMAD R18, R2, R4, RZ ;  /* 0x0000000402127224 */ /* 0x000fe200078e02ff */
[----:B------:R-:W-:Y:S02]  /*0110*/  LOP3.LUT R24, R4, 0x7, RZ, 0xc0, !PT ;  /* 0x0000000704187812 */ /* 0x000fe400078ec0ff */
[----:B------:R-:W-:Y:S02]  /*0120*/  ISETP.GE.U32.AND P0, PT, R0, 0x7, PT ;  /* 0x000000070000780c */ /* 0x000fe40003f06070 */
[----:B------:R-:W-:Y:S02]  /*0130*/  ISETP.NE.AND P1, PT, R24, RZ, PT ;  /* 0x000000ff1800720c */ /* 0x000fe40003f25270 */
[----:B------:R-:W-:Y:S02]  /*0140*/  MOV R19, RZ ;  /* 0x000000ff00137202 */ /* 0x000fe40000000f00 */
[----:B------:R-:W-:-:S07]  /*0150*/  MOV R0, RZ ;  /* 0x000000ff00007202 */ /* 0x000fce0000000f00 */
[----:B------:R-:W-:Y:S05]  /*0160*/  @!P0 BRA `(.L_x_1) ;  /* 0x0000000000b88947 */ /* 0x000fea0003800000 */
[----:B------:R-:W-:Y:S02]  /*0170*/  LOP3.LUT R19, R4, 0x7ffffff8, RZ, 0xc0, !PT ;  /* 0x7ffffff804137812 */ /* 0x000fe400078ec0ff */
[----:B------:R-:W-:Y:S02]  /*0180*/  MOV R0, RZ ;  /* 0x000000ff00007202 */ /* 0x000fe40000000f00 */
[----:B------:R-:W-:Y:S02]  /*0190*/  MOV R20, R18 ;  /* 0x0000001200147202 */ /* 0x000fe40000000f00 */
[----:B------:R-:W-:Y:S02]  /*01a0*/  MOV R5, R3 ;  /* 0x0000000300057202 */ /* 0x000fe40000000f00 */
[----:B------:R-:W-:-:S07]  /*01b0*/  IADD3 R21, PT, PT, -R19, RZ, RZ ;  /* 0x000000ff13157210 */ /* 0x000fce0007ffe1ff */
.L_x_2:
[----:B------:R-:W0:Y:S08]  /*01c0*/  LDC.64 R6, c[0x0][0x380] ;  /* 0x0000e000ff067b82 */ /* 0x000e300000000a00 */
[----:B------:R-:W1:Y:S08]  /*01d0*/  LDC.64 R14, c[0x0][0x388] ;  /* 0x0000e200ff0e7b82 */ /* 0x000e700000000a00 */
[----:B------:R-:W2:Y:S01]  /*01e0*/  LDC R4, c[0x0][0x3b0] ;  /* 0x0000ec00ff047b82 */ /* 0x000ea20000000800 */
[----:B0-----:R-:W-:-:S05]  /*01f0*/  IMAD.WIDE.U32 R6, R20, 0x4, R6 ;  /* 0x0000000414067825 */ /* 0x001fca00078e0006 */
[----:B------:R-:W3:Y:S01]  /*0200*/  LDG.E R28, desc[UR4][R6.64] ;  /* 0x00000004061c7981 */ /* 0x000ee2000c1e1900 */
[----:B-1----:R-:W-:-:S03]  /*0210*/  IMAD.WIDE R14, R5, 0x4, R14 ;  /* 0x00000004050e7825 */ /* 0x002fc600078e020e */
[----:B------:R-:W4:Y:S04]  /*0220*/  LDG.E R23, desc[UR4][R6.64+0x4] ;  /* 0x0000040406177981 */ /* 0x000f28000c1e1900 */
[----:B------:R0:W3:Y:S01]  /*0230*/  LDG.E R25, desc[UR4][R14.64] ;  /* 0x000000040e197981 */ /* 0x0000e2000c1e1900 */
[----:B--2---:R-:W-:-:S03]  /*0240*/  IMAD.WIDE.U32 R16, R4, 0x4, R14 ;  /* 0x0000000404107825 */ /* 0x004fc600078e000e */
[----:B------:R-:W2:Y:S04]  /*0250*/  LDG.E R27, desc[UR4][R6.64+0x8] ;  /* 0x00000804061b7981 */ /* 0x000ea8000c1e1900 */
[----:B------:R1:W4:Y:S01]  /*0260*/  LDG.E R22, desc[UR4][R16.64] ;  /* 0x0000000410167981 */ /* 0x000322000c1e1900 */
[----:B------:R-:W-:-:S03]  /*0270*/  IMAD.WIDE.U32 R8, R4, 0x4, R16 ;  /* 0x0000000404087825 */ /* 0x000fc600078e0010 */
[----:B------:R-:W5:Y:S01]  /*0280*/  LDG.E R29, desc[UR4][R6.64+0xc] ;  /* 0x00000c04061d7981 */ /* 0x000f62000c1e1900 */
[----:B------:R-:W-:-:S03]  /*0290*/  IMAD.WIDE.U32 R10, R4, 0x4, R8 ;  /* 0x00000004040a7825 */ /* 0x000fc600078e0008 */
[----:B------:R1:W2:Y:S01]  /*02a0*/  LDG.E R26, desc[UR4][R8.64] ;  /* 0x00000004081a7981 */ /* 0x0002a2000c1e1900 */
[----:B------:R-:W-:-:S03]  /*02b0*/  IMAD.WIDE.U32 R12, R4, 0x4, R10 ;  /* 0x00000004040c7825 */ /* 0x000fc600078e000a */
[----:B------:R-:W5:Y:S01]  /*02c0*/  LDG.E R10, desc[UR4][R10.64] ;  /* 0x000000040a0a7981 */ /* 0x000f62000c1e1900 */
[----:B0-----:R-:W-:-:S03]  /*02d0*/  IMAD.WIDE.U32 R14, R4, 0x4, R12 ;  /* 0x00000004040e7825 */ /* 0x001fc600078e000c */
[----:B------:R-:W5:Y:S01]  /*02e0*/  LDG.E R13, desc[UR4][R12.64] ;  /* 0x000000040c0d7981 */ /* 0x000f62000c1e1900 */
[----:B-1----:R-:W-:-:S03]  /*02f0*/  IMAD.WIDE.U32 R16, R4, 0x4, R14 ;  /* 0x0000000404107825 */ /* 0x002fc600078e000e */
[----:B------:R-:W5:Y:S04]  /*0300*/  LDG.E R11, desc[UR4][R6.64+0x14] ;  /* 0x00001404060b7981 */ /* 0x000f68000c1e1900 */
[----:B------:R-:W5:Y:S01]  /*0310*/  LDG.E R14, desc[UR4][R14.64] ;  /* 0x000000040e0e7981 */ /* 0x000f62000c1e1900 */
[----:B------:R-:W-:-:S03]  /*0320*/  IMAD.WIDE.U32 R8, R4, 0x4, R16 ;  /* 0x0000000404087825 */ /* 0x000fc600078e0010 */
[----:B------:R-:W5:Y:S04]  /*0330*/  LDG.E R12, desc[UR4][R6.64+0x1c] ;  /* 0x00001c04060c7981 */ /* 0x000f68000c1e1900 */
[----:B------:R-:W5:Y:S04]  /*0340*/  LDG.E R9, desc[UR4][R8.64] ;  /* 0x0000000408097981 */ /* 0x000f68000c1e1900 */
[----:B------:R-:W5:Y:S01]  /*0350*/  LDG.E R15, desc[UR4][R6.64+0x18] ;  /* 0x00001804060f7981 */ /* 0x000f62000c1e1900 */
[----:B---3--:R-:W-:-:S03]  /*0360*/  IMAD R25, R28, R25, R0 ;  /* 0x000000191c197224 */ /* 0x008fc600078e0200 */
[----:B------:R-:W3:Y:S04]  /*0370*/  LDG.E R0, desc[UR4][R6.64+0x10] ;  /* 0x0000100406007981 */ /* 0x000ee8000c1e1900 */
[----:B------:R-:W3:Y:S01]  /*0380*/  LDG.E R28, desc[UR4][R16.64] ;  /* 0x00000004101c7981 */ /* 0x000ee2000c1e1900 */
[----:B----4-:R-:W-:Y:S01]  /*0390*/  IMAD R22, R23, R22, R25 ;  /* 0x0000001617167224 */ /* 0x010fe200078e0219 */
[----:B------:R-:W-:-:S03]  /*03a0*/  IADD3 R21, PT, PT, R21, 0x8, RZ ;  /* 0x0000000815157810 */ /* 0x000fc60007ffe0ff */
[----:B--2---:R-:W-:Y:S01]  /*03b0*/  IMAD R22, R27, R26, R22 ;  /* 0x0000001a1b167224 */ /* 0x004fe200078e0216 */
[----:B------:R-:W-:-:S03]  /*03c0*/  ISETP.NE.AND P0, PT, R21, RZ, PT ;  /* 0x000000ff1500720c */ /* 0x000fc60003f05270 */
[----:B-----5:R-:W-:Y:S01]  /*03d0*/  IMAD R10, R29, R10, R22 ;  /* 0x0000000a1d0a7224 */ /* 0x020fe200078e0216 */
[----:B------:R-:W-:Y:S02]  /*03e0*/  IADD3 R20, PT, PT, R20, 0x8, RZ ;  /* 0x0000000814147810 */ /* 0x000fe40007ffe0ff */
[----:B------:R-:W-:Y:S01]  /*03f0*/  LEA R5, R4, R5, 0x3 ;  /* 0x0000000504057211 */ /* 0x000fe200078e18ff */
[----:B---3--:R-:W-:-:S04]  /*0400*/  IMAD R0, R0, R13, R10 ;  /* 0x0000000d00007224 */ /* 0x008fc800078e020a */
[----:B------:R-:W-:-:S04]  /*0410*/  IMAD R0, R11, R14, R0 ;  /* 0x0000000e0b007224 */ /* 0x000fc800078e0200 */
[----:B------:R-:W-:-:S04]  /*0420*/  IMAD R0, R15, R28, R0 ;  /* 0x0000001c0f007224 */ /* 0x000fc800078e0200 */
[----:B------:R-:W-:Y:S01]  /*0430*/  IMAD R0, R12, R9, R0 ;  /* 0x000000090c007224 */ /* 0x000fe200078e0200 */
[----:B------:R-:W-:Y:S06]  /*0440*/  @P0 BRA `(.L_x_2) ;  /* 0xfffffffc005c0947 */ /* 0x000fec000383ffff */
.L_x_1:
[----:B------:R-:W-:Y:S05]  /*0450*/  @!P1 BRA `(.L_x_0) ;  /* 0x0000000000fc9947 */ /* 0x000fea0003800000 */
[----:B------:R-:W-:Y:S02]  /*0460*/  ISETP.GE.U32.AND P1, PT, R24, 0x4, PT ;  /* 0x000000041800780c */ /* 0x000fe40003f26070 */
[----:B------:R-:W-:-:S04]  /*0470*/  LOP3.LUT R20, R4, 0x3, RZ, 0xc0, !PT ;  /* 0x0000000304147812 */ /* 0x000fc800078ec0ff */
[----:B------:R-:W-:-:S07]  /*0480*/  ISETP.NE.AND P0, PT, R20, RZ, PT ;  /* 0x000000ff1400720c */ /* 0x000fce0003f05270 */
[----:B------:R-:W-:Y:S06]  /*0490*/  @!P1 BRA `(.L_x_3) ;  /* 0x00000000006c9947 */ /* 0x000fec0003800000 */
[----:B------:R-:W0:Y:S01]  /*04a0*/  LDC.64 R12, c[0x0][0x388] ;  /* 0x0000e200ff0c7b82 */ /* 0x000e220000000a00 */
[----:B------:R-:W1:Y:S01]  /*04b0*/  LDCU.64 UR6, c[0x0][0x380] ;  /* 0x00007000ff0677ac */ /* 0x000e620008000a00 */
[----:B------:R-:W-:Y:S01]  /*04c0*/  IMAD R7, R19, R4, R3 ;  /* 0x0000000413077224 */ /* 0x000fe200078e0203 */
[----:B------:R-:W-:-:S05]  /*04d0*/  IADD3 R5, PT, PT, R18, R19, RZ ;  /* 0x0000001312057210 */ /* 0x000fca0007ffe0ff */
[----:B------:R-:W2:Y:S01]  /*04e0*/  LDC.64 R16, c[0x0][0x380] ;  /* 0x0000e000ff107b82 */ /* 0x000ea20000000a00 */
[----:B0-----:R-:W-:Y:S01]  /*04f0*/  IMAD.WIDE R12, R7, 0x4, R12 ;  /* 0x00000004070c7825 */ /* 0x001fe200078e020c */
[----:B------:R-:W-:-:S04]  /*0500*/  IADD3 R7, P1, PT, R18, R19, RZ ;  /* 0x0000001312077210 */ /* 0x000fc80007f3e0ff */
[----:B------:R-:W-:Y:S01]  /*0510*/  IADD3.X R8, PT, PT, RZ, RZ, RZ, P1, !PT ;  /* 0x000000ffff087210 */ /* 0x000fe20000ffe4ff */
[----:B------:R-:W-:Y:S01]  /*0520*/  IMAD.WIDE.U32 R14, R4, 0x4, R12 ;  /* 0x00000004040e7825 */ /* 0x000fe200078e000c */
[----:B-1----:R-:W-:Y:S01]  /*0530*/  LEA R6, P1, R7, UR6, 0x2 ;  /* 0x0000000607067c11 */ /* 0x002fe2000f8210ff */
[----:B------:R-:W3:Y:S02]  /*0540*/  LDG.E R12, desc[UR4][R12.64] ;  /* 0x000000040c0c7981 */ /* 0x000ee4000c1e1900 */
[----:B--2---:R-:W-:Y:S01]  /*0550*/  IMAD.WIDE.U32 R16, R5, 0x4, R16 ;  /* 0x0000000405107825 */ /* 0x004fe200078e0010 */
[----:B------:R-:W-:-:S03]  /*0560*/  LEA.HI.X R7, R7, UR7, R8, 0x2, P1 ;  /* 0x0000000707077c11 */ /* 0x000fc600088f1408 */
[C---:B------:R-:W-:Y:S02]  /*0570*/  IMAD.WIDE.U32 R8, R4.reuse, 0x4, R14 ;  /* 0x0000000404087825 */ /* 0x040fe400078e000e */
[----:B------:R-:W3:Y:S04]  /*0580*/  LDG.E R17, desc[UR4][R16.64] ;  /* 0x0000000410117981 */ /* 0x000ee8000c1e1900 */
[----:B------:R-:W2:Y:S01]  /*0590*/  LDG.E R14, desc[UR4][R14.64] ;  /* 0x000000040e0e7981 */ /* 0x000ea2000c1e1900 */
[----:B------:R-:W-:-:S03]  /*05a0*/  IMAD.WIDE.U32 R10, R4, 0x4, R8 ;  /* 0x00000004040a7825 */ /* 0x000fc600078e0008 */
[----:B------:R-:W2:Y:S04]  /*05b0*/  LDG.E R5, desc[UR4][R6.64+0x4] ;  /* 0x0000040406057981 */ /* 0x000ea8000c1e1900 */
[----:B------:R-:W4:Y:S04]  /*05c0*/  LDG.E R22, desc[UR4][R8.64] ;  /* 0x0000000408167981 */ /* 0x000f28000c1e1900 */
[----:B------:R-:W4:Y:S04]  /*05d0*/  LDG.E R21, desc[UR4][R6.64+0x8] ;  /* 0x0000080406157981 */ /* 0x000f28000c1e1900 */
[----:B------:R-:W5:Y:S04]  /*05e0*/  LDG.E R23, desc[UR4][R6.64+0xc] ;  /* 0x00000c0406177981 */ /* 0x000f68000c1e1900 */
[----:B------:R-:W5:Y:S01]  /*05f0*/  LDG.E R10, desc[UR4][R10.64] ;  /* 0x000000040a0a7981 */ /* 0x000f62000c1e1900 */
[----:B------:R-:W-:Y:S01]  /*0600*/  IADD3 R19, PT, PT, R19, 0x4, RZ ;  /* 0x0000000413137810 */ /* 0x000fe20007ffe0ff */
[----:B---3--:R-:W-:-:S04]  /*0610*/  IMAD R0, R17, R12, R0 ;  /* 0x0000000c11007224 */ /* 0x008fc800078e0200 */
[----:B--2---:R-:W-:-:S04]  /*0620*/  IMAD R0, R5, R14, R0 ;  /* 0x0000000e05007224 */ /* 0x004fc800078e0200 */
[----:B----4-:R-:W-:-:S04]  /*0630*/  IMAD R0, R21, R22, R0 ;  /* 0x0000001615007224 */ /* 0x010fc800078e0200 */
[----:B-----5:R-:W-:-:S07]  /*0640*/  IMAD R0, R23, R10, R0 ;  /* 0x0000000a17007224 */ /* 0x020fce00078e0200 */
.L_x_3:
[----:B------:R-:W-:Y:S05]  /*0650*/  @!P0 BRA `(.L_x_0) ;  /* 0x00000000007c8947 */ /* 0x000fea0003800000 */
[----:B------:R-:W-:Y:S01]  /*0660*/  ISETP.NE.AND P1, PT, R20, 0x1, PT ;  /* 0x000000011400780c */ /* 0x000fe20003f25270 */
[----:B------:R-:W0:Y:S01]  /*0670*/  LDC.64 R14, c[0x0][0x380] ;  /* 0x0000e000ff0e7b82 */ /* 0x000e220000000a00 */
[----:B------:R-:W-:-:S04]  /*0680*/  LOP3.LUT R16, R4, 0x1, RZ, 0xc0, !PT ;  /* 0x0000000104107812 */ /* 0x000fc800078ec0ff */
[----:B------:R-:W-:-:S03]  /*0690*/  ISETP.NE.U32.AND P0, PT, R16, 0x1, PT ;  /* 0x000000011000780c */ /* 0x000fc60003f05070 */
[----:B------:R-:W1:Y:S04]  /*06a0*/  LDC.64 R12, c[0x0][0x388] ;  /* 0x0000e200ff0c7b82 */ /* 0x000e680000000a00 */
[CC--:B------:R-:W-:Y:S02]  /*06b0*/  @P1 IADD3 R5, PT, PT, R18.reuse, R19.reuse, RZ ;  /* 0x0000001312051210 */ /* 0x0c0fe40007ffe0ff */
[----:B------:R-:W-:Y:S02]  /*06c0*/  @P1 IADD3 R16, P2, PT, R18, R19, RZ ;  /* 0x0000001312101210 */ /* 0x000fe40007f5e0ff */
[----:B------:R-:W2:Y:S02]  /*06d0*/  @P1 LDC.64 R10, c[0x0][0x380] ;  /* 0x0000e000ff0a1b82 */ /* 0x000ea40000000a00 */
[----:B------:R-:W-:-:S06]  /*06e0*/  @P1 IADD3.X R17, PT, PT, RZ, RZ, RZ, P2, !PT ;  /* 0x000000ffff111210 */ /* 0x000fcc00017fe4ff */
[----:B------:R-:W3:Y:S01]  /*06f0*/  LDC.64 R8, c[0x0][0x380] ;  /* 0x0000e000ff087b82 */ /* 0x000ee20000000a00 */
[----:B0-----:R-:W-:-:S04]  /*0700*/  @P1 IMAD.WIDE.U32 R14, R5, 0x4, R14 ;  /* 0x00000004050e1825 */ /* 0x001fc800078e000e */
[C---:B------:R-:W-:Y:S01]  /*0710*/  @P1 IMAD R5, R19.reuse, R4, R3 ;  /* 0x0000000413051224 */ /* 0x040fe200078e0203 */
[----:B------:R-:W-:Y:S01]  /*0720*/  @P1 IADD3 R19, PT, PT, R19, 0x2, RZ ;  /* 0x0000000213131810 */ /* 0x000fe20007ffe0ff */
[----:B------:R-:W4:Y:S01]  /*0730*/  @P1 LDG.E R15, desc[UR4][R14.64] ;  /* 0x000000040e0f1981 */ /* 0x000f22000c1e1900 */
[----:B------:R-:W0:Y:S01]  /*0740*/  LDC.64 R6, c[0x0][0x388] ;  /* 0x0000e200ff067b82 */ /* 0x000e220000000a00 */
[----:B-1----:R-:W-:Y:S01]  /*0750*/  @P1 IMAD.WIDE R12, R5, 0x4, R12 ;  /* 0x00000004050c1825 */ /* 0x002fe200078e020c */
[----:B------:R-:W-:Y:S02]  /*0760*/  @!P0 IADD3 R5, PT, PT, R18, R19, RZ ;  /* 0x0000001312058210 */ /* 0x000fe40007ffe0ff */
[C---:B--2---:R-:W-:Y:S01]  /*0770*/  @P1 LEA R10, P2, R16.reuse, R10, 0x2 ;  /* 0x0000000a100a1211 */ /* 0x044fe200078410ff */
[----:B------:R-:W-:Y:S01]  /*0780*/  @!P0 IMAD R19, R19, R4, R3 ;  /* 0x0000000413138224 */ /* 0x000fe200078e0203 */
[----:B------:R-:W4:Y:S02]  /*0790*/  @P1 LDG.E R18, desc[UR4][R12.64] ;  /* 0x000000040c121981 */ /* 0x000f24000c1e1900 */
[----:B------:R-:W-:Y:S01]  /*07a0*/  @P1 LEA.HI.X R11, R16, R11, R17, 0x2, P2 ;  /* 0x0000000b100b1211 */ /* 0x000fe200010f1411 */
[----:B------:R-:W-:-:S04]  /*07b0*/  @P1 IMAD.WIDE.U32 R16, R4, 0x4, R12 ;  /* 0x0000000404101825 */ /* 0x000fc800078e000c */
[----:B---3--:R-:W-:Y:S01]  /*07c0*/  @!P0 IMAD.WIDE.U32 R8, R5, 0x4, R8 ;  /* 0x0000000405088825 */ /* 0x008fe200078e0008 */
[----:B------:R-:W2:Y:S04]  /*07d0*/  @P1 LDG.E R10, desc[UR4][R10.64+0x4] ;  /* 0x000004040a0a1981 */ /* 0x000ea8000c1e1900 */
[----:B------:R-:W2:Y:S01]  /*07e0*/  @P1 LDG.E R16, desc[UR4][R16.64] ;  /* 0x0000000410101981 */ /* 0x000ea2000c1e1900 */
[----:B0-----:R-:W-:-:S03]  /*07f0*/  @!P0 IMAD.WIDE R6, R19, 0x4, R6 ;  /* 0x0000000413068825 */ /* 0x001fc600078e0206 */
[----:B------:R-:W3:Y:S04]  /*0800*/  @!P0 LDG.E R9, desc[UR4][R8.64] ;  /* 0x0000000408098981 */ /* 0x000ee8000c1e1900 */
[----:B------:R-:W3:Y:S01]  /*0810*/  @!P0 LDG.E R6, desc[UR4][R6.64] ;  /* 0x0000000406068981 */ /* 0x000ee2000c1e1900 */
[----:B----4-:R-:W-:-:S04]  /*0820*/  @P1 IMAD R15, R15, R18, R0 ;  /* 0x000000120f0f1224 */ /* 0x010fc800078e0200 */
[----:B--2---:R-:W-:-:S04]  /*0830*/  @P1 IMAD R0, R10, R16, R15 ;  /* 0x000000100a001224 */ /* 0x004fc800078e020f */
[----:B---3--:R-:W-:-:S07]  /*0840*/  @!P0 IMAD R0, R9, R6, R0 ;  /* 0x0000000609008224 */ /* 0x008fce00078e0200 */
.L_x_0:
[----:B------:R-:W-:-:S13]  /*0850*/  ISETP.GE.AND P0, PT, R4, 0x1, PT ;  /* 0x000000010400780c */ /* 0x000fda0003f06270 */
[----:B------:R-:W-:Y:S05]  /*0860*/  @!P0 BRA `(.L_x_4) ;  /* 0x0000000400cc8947 */ /* 0x000fea0003800000 */
[C---:B------:R-:W-:Y:S01]  /*0870*/  IADD3 R5, PT, PT, R4.reuse, -0x1, RZ ;  /* 0xffffffff04057810 */ /* 0x040fe20007ffe0ff */
[----:B------:R-:W-:Y:S01]  /*0880*/  HFMA2 R19, -RZ, RZ, 0, 0 ;  /* 0x00000000ff137431 */ /* 0x000fe200000001ff */
[----:B------:R-:W-:Y:S01]  /*0890*/  LOP3.LUT R24, R4, 0x7, RZ, 0xc0, !PT ;  /* 0x0000000704187812 */ /* 0x000fe200078ec0ff */
[----:B------:R-:W-:Y:S01]  /*08a0*/  IMAD R18, R2, R4, RZ ;  /* 0x0000000402127224 */ /* 0x000fe200078e02ff */
[----:B------:R-:W-:Y:S02]  /*08b0*/  ISETP.GE.U32.AND P0, PT, R5, 0x7, PT ;  /* 0x000000070500780c */ /* 0x000fe40003f06070 */
[----:B------:R-:W-:-:S11]  /*08c0*/  ISETP.NE.AND P1, PT, R24, RZ, PT ;  /* 0x000000ff1800720c */ /* 0x000fd60003f25270 */
[----:B------:R-:W-:Y:S05]  /*08d0*/  @!P0 BRA `(.L_x_5) ;  /* 0x0000000000b08947 */ /* 0x000fea0003800000 */
[----:B------:R-:W-:Y:S02]  /*08e0*/  LOP3.LUT R19, R4, 0x7ffffff8, RZ, 0xc0, !PT ;  /* 0x7ffffff804137812 */ /* 0x000fe400078ec0ff */
[----:B------:R-:W-:Y:S02]  /*08f0*/  MOV R20, R18 ;  /* 0x0000001200147202 */ /* 0x000fe40000000f00 */
[----:B------:R-:W-:Y:S02]  /*0900*/  MOV R5, R3 ;  /* 0x0000000300057202 */ /* 0x000fe40000000f00 */
[----:B------:R-:W-:-:S07]  /*0910*/  IADD3 R21, PT, PT, -R19, RZ, RZ ;  /* 0x000000ff13157210 */ /* 0x000fce0007ffe1ff */
.L_x_6:
[----:B------:R-:W0:Y:S08]  /*0920*/  LDC.64 R6, c[0x0][0x390] ;  /* 0x0000e400ff067b82 */ /* 0x000e300000000a00 */
[----:B------:R-:W1:Y:S01]  /*0930*/  LDC.64 R16, c[0x0][0x398] ;  /* 0x0000e600ff107b82 */ /* 0x000e620000000a00 */
[----:B0-----:R-:W-:-:S05]  /*0940*/  IMAD.WIDE.U32 R6, R20, 0x4, R6 ;  /* 0x0000000414067825 */ /* 0x001fca00078e0006 */
[----:B------:R-:W2:Y:S01]  /*0950*/  LDG.E R28, desc[UR4][R6.64] ;  /* 0x00000004061c7981 */ /* 0x000ea2000c1e1900 */
[----:B-1----:R-:W-:-:S03]  /*0960*/  IMAD.WIDE R16, R5, 0x4, R16 ;  /* 0x0000000405107825 */ /* 0x002fc600078e0210 */
[----:B------:R-:W3:Y:S04]  /*0970*/  LDG.E R23, desc[UR4][R6.64+0x4] ;  /* 0x0000040406177981 */ /* 0x000ee8000c1e1900 */
[----:B------:R0:W2:Y:S04]  /*0980*/  LDG.E R25, desc[UR4][R16.64] ;  /* 0x0000000410197981 */ /* 0x0000a8000c1e1900 */
[----:B------:R-:W4:Y:S04]  /*0990*/  LDG.E R27, desc[UR4][R6.64+0x8] ;  /* 0x00000804061b7981 */ /* 0x000f28000c1e1900 */
[----:B------:R-:W5:Y:S01]  /*09a0*/  LDG.E R29, desc[UR4][R6.64+0xc] ;  /* 0x00000c04061d7981 */ /* 0x000f62000c1e1900 */
[----:B0-----:R-:W-:-:S05]  /*09b0*/  IMAD.WIDE.U32 R16, R4, 0x4, R16 ;  /* 0x0000000404107825 */ /* 0x001fca00078e0010 */
[----:B------:R0:W3:Y:S01]  /*09c0*/  LDG.E R22, desc[UR4][R16.64] ;  /* 0x0000000410167981 */ /* 0x0000e2000c1e1900 */
[----:B------:R-:W-:-:S05]  /*09d0*/  IMAD.WIDE.U32 R8, R4, 0x4, R16 ;  /* 0x0000000404087825 */ /* 0x000fca00078e0010 */
[----:B------:R1:W4:Y:S01]  /*09e0*/  LDG.E R26, desc[UR4][R8.64] ;  /* 0x00000004081a7981 */ /* 0x000322000c1e1900 */
[----:B------:R-:W-:-:S04]  /*09f0*/  IMAD.WIDE.U32 R10, R4, 0x4, R8 ;  /* 0x00000004040a7825 */ /* 0x000fc800078e0008 */
[C---:B------:R-:W-:Y:S02]  /*0a00*/  IMAD.WIDE.U32 R12, R4.reuse, 0x4, R10 ;  /* 0x00000004040c7825 */ /* 0x040fe400078e000a */
[----:B------:R-:W5:Y:S02]  /*0a10*/  LDG.E R10, desc[UR4][R10.64] ;  /* 0x000000040a0a7981 */ /* 0x000f64000c1e1900 */
[C---:B------:R-:W-:Y:S02]  /*0a20*/  IMAD.WIDE.U32 R14, R4.reuse, 0x4, R12 ;  /* 0x00000004040e7825 */ /* 0x040fe400078e000c */
[----:B------:R-:W5:Y:S02]  /*0a30*/  LDG.E R12, desc[UR4][R12.64] ;  /* 0x000000040c0c7981 */ /* 0x000f64000c1e1900 */
[C---:B0-----:R-:W-:Y:S02]  /*0a40*/  IMAD.WIDE.U32 R16, R4.reuse, 0x4, R14 ;  /* 0x0000000404107825 */ /* 0x041fe400078e000e */
[----:B------:R-:W5:Y:S04]  /*0a50*/  LDG.E R11, desc[UR4][R6.64+0x14] ;  /* 0x00001404060b7981 */ /* 0x000f68000c1e1900 */
[----:B------:R-:W5:Y:S01]  /*0a60*/  LDG.E R14, desc[UR4][R14.64] ;  /* 0x000000040e0e7981 */ /* 0x000f62000c1e1900 */
[----:B-1----:R-:W-:-:S03]  /*0a70*/  IMAD.WIDE.U32 R8, R4, 0x4, R16 ;  /* 0x0000000404087825 */ /* 0x002fc600078e0010 */
[----:B------:R-:W5:Y:S04]  /*0a80*/  LDG.E R13, desc[UR4][R6.64+0x18] ;  /* 0x00001804060d7981 */ /* 0x000f68000c1e1900 */
[----:B------:R-:W5:Y:S04]  /*0a90*/  LDG.E R8, desc[UR4][R8.64] ;  /* 0x0000000408087981 */ /* 0x000f68000c1e1900 */
[----:B------:R-:W5:Y:S01]  /*0aa0*/  LDG.E R15, desc[UR4][R6.64+0x1c] ;  /* 0x00001c04060f7981 */ /* 0x000f62000c1e1900 */
[----:B--2---:R-:W-:-:S03]  /*0ab0*/  IMAD R25, R28, R25, R0 ;  /* 0x000000191c197224 */ /* 0x004fc600078e0200 */
[----:B------:R-:W2:Y:S04]  /*0ac0*/  LDG.E R0, desc[UR4][R6.64+0x10] ;  /* 0x0000100406007981 */ /* 0x000ea8000c1e1900 */
[----:B------:R-:W2:Y:S01]  /*0ad0*/  LDG.E R28, desc[UR4][R16.64] ;  /* 0x00000004101c7981 */ /* 0x000ea2000c1e1900 */
[----:B------:R-:W-:Y:S01]  /*0ae0*/  IADD3 R21, PT, PT, R21, 0x8, RZ ;  /* 0x0000000815157810 */ /* 0x000fe20007ffe0ff */
[----:B---3--:R-:W-:-:S03]  /*0af0*/  IMAD R22, R23, R22, R25 ;  /* 0x0000001617167224 */ /* 0x008fc600078e0219 */
[----:B------:R-:W-:Y:S01]  /*0b00*/  ISETP.NE.AND P0, PT, R21, RZ, PT ;  /* 0x000000ff1500720c */ /* 0x000fe20003f05270 */
[----:B----4-:R-:W-:-:S04]  /*0b10*/  IMAD R22, R27, R26, R22 ;  /* 0x0000001a1b167224 */ /* 0x010fc800078e0216 */
[----:B-----5:R-:W-:Y:S01]  /*0b20*/  IMAD R29, R29, R10, R22 ;  /* 0x0000000a1d1d7224 */ /* 0x020fe200078e0216 */
[----:B------:R-:W-:Y:S02]  /*0b30*/  IADD3 R20, PT, PT, R20, 0x8, RZ ;  /* 0x0000000814147810 */ /* 0x000fe40007ffe0ff */
[----:B------:R-:W-:Y:S01]  /*0b40*/  LEA R5, R4, R5, 0x3 ;  /* 0x0000000504057211 */ /* 0x000fe200078e18ff */
[----:B--2---:R-:W-:-:S04]  /*0b50*/  IMAD R0, R0, R12, R29 ;  /* 0x0000000c00007224 */ /* 0x004fc800078e021d */
[----:B------:R-:W-:-:S04]  /*0b60*/  IMAD R0, R11, R14, R0 ;  /* 0x0000000e0b007224 */ /* 0x000fc800078e0200 */
[----:B------:R-:W-:-:S04]  /*0b70*/  IMAD R0, R13, R28, R0 ;  /* 0x0000001c0d007224 */ /* 0x000fc800078e0200 */
[----:B------:R-:W-:Y:S01]  /*0b80*/  IMAD R0, R15, R8, R0 ;  /* 0x000000080f007224 */ /* 0x000fe200078e0200 */
[----:B------:R-:W-:Y:S06]  /*0b90*/  @P0 BRA `(.L_x_6) ;  /* 0xfffffffc00600947 */ /* 0x000fec000383ffff */
.L_x_5:
        /* <DEDUP_REMOVED lines=32> */
.L_x_7:
        /* <DEDUP_REMOVED lines=32> */
.L_x_4:
[----:B------:R-:W0:Y:S01]  /*0fa0*/  LDC.64 R6, c[0x0][0x3a0] ;  /* 0x0000e800ff067b82 */ /* 0x000e220000000a00 */
[----:B------:R-:W-:-:S04]  /*0fb0*/  IMAD R3, R2, R4, R3 ;  /* 0x0000000402037224 */ /* 0x000fc800078e0203 */
[----:B0-----:R-:W-:-:S05]  /*0fc0*/  IMAD.WIDE R2, R3, 0x4, R6 ;  /* 0x0000000403027825 */ /* 0x001fca00078e0206 */
[----:B------:R-:W-:Y:S01]  /*0fd0*/  STG.E desc[UR4][R2.64], R0 ;  /* 0x0000000002007986 */ /* 0x000fe2000c101904 */
[----:B------:R-:W-:Y:S05]  /*0fe0*/  EXIT ;  /* 0x000000000000794d */ /* 0x000fea0003800000 */
.L_x_8:
[----:B------:R-:W-:-:S00]  /*0ff0*/  BRA `(.L_x_8) ;  /* 0xfffffffc00fc7947 */ /* 0x000fc0000383ffff */
[----:B------:R-:W-:-:S00]  /*1000*/  NOP ;  /* 0x0000000000007918 */ /* 0x000fc00000000000 */
[----:B------:R-:W-:-:S00]  /*1010*/  NOP ;  /* 0x0000000000007918 */ /* 0x000fc00000000000 */
[----:B------:R-:W-:-:S00]  /*1020*/  NOP ;  /* 0x0000000000007918 */ /* 0x000fc00000000000 */
[----:B------:R-:W-:-:S00]  /*1030*/  NOP ;  /* 0x0000000000007918 */ /* 0x000fc00000000000 */
[----:B------:R-:W-:-:S00]  /*1040*/  NOP ;  /* 0x0000000000007918 */ /* 0x000fc00000000000 */
[----:B------:R-:W-:-:S00]  /*1050*/  NOP ;  /* 0x0000000000007918 */ /* 0x000fc00000000000 */
[----:B------:R-:W-:-:S00]  /*1060*/  NOP ;  /* 0x0000000000007918 */ /* 0x000fc00000000000 */
[----:B------:R-:W-:-:S00]  /*1070*/  NOP ;  /* 0x0000000000007918 */ /* 0x000fc00000000000 */
.L_x_9:


//--------------------- .nv.shared.reserved.0     --------------------------
	.section	.nv.shared.reserved.0,"aw",@nobits
	.weak		__nv_reservedSMEM_offset_0_alias
	.size		__nv_reservedSMEM_offset_0_alias, 0, 64
	.other		__nv_reservedSMEM_offset_0_alias,@"STO_CUDA_RESERVED_SHARED STV_DEFAULT"
__nv_reservedSMEM_offset_0_alias:
	.zero		0
	.zero		64


//--------------------- .nv.constant0._Z14matrix_mul_gpuPiS_S_S_S_S_i --------------------------
	.section	.nv.constant0._Z14matrix_mul_gpuPiS_S_S_S_S_i,"a",@progbits
	.sectionflags	@""
	.align	4
.nv.constant0._Z14matrix_mul_gpuPiS_S_S_S_S_i:
	.zero		948


//--------------------- SYMBOLS --------------------------

	.type		.nv.reservedSmem.offset0,@object
	.size		.nv.reservedSmem.offset0,0x4
